//
// Generated by NVIDIA NVVM Compiler
//
// Compiler Build ID: CL-36424714
// Cuda compilation tools, release 13.0, V13.0.88
// Based on NVVM 20.0.0
//

.version 9.0
.target sm_100
.address_size 64

	// .globl	_Z10gpu_matmulPfS_S_i

.visible .entry _Z10gpu_matmulPfS_S_i(
	.param .u64 .ptr .align 1 _Z10gpu_matmulPfS_S_i_param_0,
	.param .u64 .ptr .align 1 _Z10gpu_matmulPfS_S_i_param_1,
	.param .u64 .ptr .align 1 _Z10gpu_matmulPfS_S_i_param_2,
	.param .u32 _Z10gpu_matmulPfS_S_i_param_3
)
{
	.reg .pred 	%p<11>;
	.reg .b32 	%r<77>;
	.reg .b32 	%f<67>;
	.reg .b64 	%rd<58>;

	ld.param.u64 	%rd4, [_Z10gpu_matmulPfS_S_i_param_0];
	ld.param.u64 	%rd5, [_Z10gpu_matmulPfS_S_i_param_1];
	ld.param.u32 	%r44, [_Z10gpu_matmulPfS_S_i_param_3];
	cvta.to.global.u64 	%rd1, %rd5;
	cvta.to.global.u64 	%rd2, %rd4;
	mov.u32 	%r63, %tid.x;
	mov.u32 	%r45, %ctaid.x;
	mul.lo.s32 	%r2, %r44, %r45;
	setp.ge.s32 	%p1, %r63, %r44;
	@%p1 bra 	$L__BB0_14;
	add.s32 	%r3, %r44, -1;
	and.b32  	%r4, %r44, 7;
	and.b32  	%r5, %r44, -8;
	neg.s32 	%r6, %r5;
	shl.b32 	%r7, %r44, 3;
	mul.lo.s32 	%r8, %r44, 3;
	mul.lo.s32 	%r9, %r44, 7;
	cvt.u64.u32 	%rd43, %r2;
$L__BB0_2:
	setp.lt.u32 	%p2, %r3, 7;
	mov.f32 	%f66, 0f00000000;
	mov.b32 	%r75, 0;
	@%p2 bra 	$L__BB0_5;
	add.s32 	%r72, %r44, %r63;
	shl.b32 	%r47, %r44, 1;
	add.s32 	%r71, %r47, %r63;
	add.s32 	%r70, %r8, %r63;
	shl.b32 	%r48, %r44, 2;
	add.s32 	%r69, %r48, %r63;
	mad.lo.s32 	%r68, %r44, 5, %r63;
	mad.lo.s32 	%r67, %r44, 6, %r63;
	add.s32 	%r66, %r9, %r63;
	mov.f32 	%f66, 0f00000000;
	mov.u32 	%r64, %r2;
	mov.u32 	%r65, %r63;
	mov.u32 	%r73, %r6;
$L__BB0_4:
	.pragma "nounroll";
	mul.wide.u32 	%rd6, %r64, 4;
	add.s64 	%rd7, %rd2, %rd6;
	ld.global.f32 	%f16, [%rd7];
	mul.wide.u32 	%rd8, %r65, 4;
	add.s64 	%rd9, %rd1, %rd8;
	ld.global.f32 	%f17, [%rd9];
	fma.rn.f32 	%f18, %f16, %f17, %f66;
	ld.global.f32 	%f19, [%rd7+4];
	mul.wide.u32 	%rd10, %r72, 4;
	add.s64 	%rd11, %rd1, %rd10;
	ld.global.f32 	%f20, [%rd11];
	fma.rn.f32 	%f21, %f19, %f20, %f18;
	ld.global.f32 	%f22, [%rd7+8];
	mul.wide.u32 	%rd12, %r71, 4;
	add.s64 	%rd13, %rd1, %rd12;
	ld.global.f32 	%f23, [%rd13];
	fma.rn.f32 	%f24, %f22, %f23, %f21;
	ld.global.f32 	%f25, [%rd7+12];
	mul.wide.u32 	%rd14, %r70, 4;
	add.s64 	%rd15, %rd1, %rd14;
	ld.global.f32 	%f26, [%rd15];
	fma.rn.f32 	%f27, %f25, %f26, %f24;
	ld.global.f32 	%f28, [%rd7+16];
	mul.wide.u32 	%rd16, %r69, 4;
	add.s64 	%rd17, %rd1, %rd16;
	ld.global.f32 	%f29, [%rd17];
	fma.rn.f32 	%f30, %f28, %f29, %f27;
	ld.global.f32 	%f31, [%rd7+20];
	mul.wide.u32 	%rd18, %r68, 4;
	add.s64 	%rd19, %rd1, %rd18;
	ld.global.f32 	%f32, [%rd19];
	fma.rn.f32 	%f33, %f31, %f32, %f30;
	ld.global.f32 	%f34, [%rd7+24];
	mul.wide.u32 	%rd20, %r67, 4;
	add.s64 	%rd21, %rd1, %rd20;
	ld.global.f32 	%f35, [%rd21];
	fma.rn.f32 	%f36, %f34, %f35, %f33;
	ld.global.f32 	%f37, [%rd7+28];
	mul.wide.u32 	%rd22, %r66, 4;
	add.s64 	%rd23, %rd1, %rd22;
	ld.global.f32 	%f38, [%rd23];
	fma.rn.f32 	%f66, %f37, %f38, %f36;
	add.s32 	%r73, %r73, 8;
	add.s32 	%r72, %r72, %r7;
	add.s32 	%r71, %r71, %r7;
	add.s32 	%r70, %r70, %r7;
	add.s32 	%r69, %r69, %r7;
	add.s32 	%r68, %r68, %r7;
	add.s32 	%r67, %r67, %r7;
	add.s32 	%r66, %r66, %r7;
	add.s32 	%r65, %r65, %r7;
	add.s32 	%r64, %r64, 8;
	setp.ne.s32 	%p3, %r73, 0;
	mov.u32 	%r75, %r5;
	@%p3 bra 	$L__BB0_4;
$L__BB0_5:
	setp.eq.s32 	%p4, %r4, 0;
	@%p4 bra 	$L__BB0_13;
	add.s32 	%r49, %r4, -1;
	setp.lt.u32 	%p5, %r49, 3;
	@%p5 bra 	$L__BB0_8;
	add.s32 	%r50, %r75, %r2;
	mul.wide.u32 	%rd24, %r50, 4;
	add.s64 	%rd25, %rd2, %rd24;
	ld.global.f32 	%f40, [%rd25];
	mad.lo.s32 	%r51, %r75, %r44, %r63;
	mul.wide.u32 	%rd26, %r51, 4;
	add.s64 	%rd27, %rd1, %rd26;
	ld.global.f32 	%f41, [%rd27];
	fma.rn.f32 	%f42, %f40, %f41, %f66;
	cvt.u64.u32 	%rd29, %r75;
	add.s64 	%rd30, %rd29, %rd43;
	shl.b64 	%rd31, %rd30, 2;
	add.s64 	%rd32, %rd2, %rd31;
	ld.global.f32 	%f43, [%rd32+4];
	add.s32 	%r52, %r51, %r44;
	mul.wide.u32 	%rd33, %r52, 4;
	add.s64 	%rd34, %rd1, %rd33;
	ld.global.f32 	%f44, [%rd34];
	fma.rn.f32 	%f45, %f43, %f44, %f42;
	ld.global.f32 	%f46, [%rd32+8];
	add.s32 	%r53, %r52, %r44;
	mul.wide.u32 	%rd35, %r53, 4;
	add.s64 	%rd36, %rd1, %rd35;
	ld.global.f32 	%f47, [%rd36];
	fma.rn.f32 	%f48, %f46, %f47, %f45;
	ld.global.f32 	%f49, [%rd32+12];
	add.s32 	%r54, %r53, %r44;
	mul.wide.u32 	%rd37, %r54, 4;
	add.s64 	%rd38, %rd1, %rd37;
	ld.global.f32 	%f50, [%rd38];
	fma.rn.f32 	%f66, %f49, %f50, %f48;
	add.s32 	%r75, %r75, 4;
$L__BB0_8:
	and.b32  	%r55, %r44, 3;
	setp.eq.s32 	%p6, %r55, 0;
	@%p6 bra 	$L__BB0_13;
	setp.eq.s32 	%p7, %r55, 1;
	@%p7 bra 	$L__BB0_11;
	add.s32 	%r56, %r75, %r2;
	mul.wide.u32 	%rd39, %r56, 4;
	add.s64 	%rd40, %rd2, %rd39;
	ld.global.f32 	%f52, [%rd40];
	mad.lo.s32 	%r57, %r75, %r44, %r63;
	mul.wide.u32 	%rd41, %r57, 4;
	add.s64 	%rd42, %rd1, %rd41;
	ld.global.f32 	%f53, [%rd42];
	fma.rn.f32 	%f54, %f52, %f53, %f66;
	cvt.u64.u32 	%rd44, %r75;
	add.s64 	%rd45, %rd44, %rd43;
	shl.b64 	%rd46, %rd45, 2;
	add.s64 	%rd47, %rd2, %rd46;
	ld.global.f32 	%f55, [%rd47+4];
	add.s32 	%r58, %r57, %r44;
	mul.wide.u32 	%rd48, %r58, 4;
	add.s64 	%rd49, %rd1, %rd48;
	ld.global.f32 	%f56, [%rd49];
	fma.rn.f32 	%f66, %f55, %f56, %f54;
	add.s32 	%r75, %r75, 2;
$L__BB0_11:
	and.b32  	%r59, %r44, 1;
	setp.eq.b32 	%p8, %r59, 1;
	not.pred 	%p9, %p8;
	@%p9 bra 	$L__BB0_13;
	add.s32 	%r60, %r75, %r2;
	mul.wide.u32 	%rd50, %r60, 4;
	add.s64 	%rd51, %rd2, %rd50;
	ld.global.f32 	%f57, [%rd51];
	mad.lo.s32 	%r61, %r75, %r44, %r63;
	mul.wide.u32 	%rd52, %r61, 4;
	add.s64 	%rd53, %rd1, %rd52;
	ld.global.f32 	%f58, [%rd53];
	fma.rn.f32 	%f66, %f57, %f58, %f66;
$L__BB0_13:
	ld.param.u64 	%rd57, [_Z10gpu_matmulPfS_S_i_param_2];
	add.s32 	%r62, %r63, %r2;
	cvta.to.global.u64 	%rd54, %rd57;
	mul.wide.s32 	%rd55, %r62, 4;
	add.s64 	%rd56, %rd54, %rd55;
	st.global.f32 	[%rd56], %f66;
	add.s32 	%r63, %r63, 1024;
	setp.lt.s32 	%p10, %r63, %r44;
	@%p10 bra 	$L__BB0_2;
$L__BB0_14:
	ret;

}


// ===== COMPILED SASS (sm_100) =====

	.target	sm_100

	.elftype	@"ET_EXEC"


//--------------------- .note.nv.tkinfo           --------------------------
	.section	.note.nv.tkinfo,"",@"SHT_NOTE"
	.sectionflags	@"SHF_NOTE_NV_TKINFO"
	.tkinfo
        /*0018*/ 	.word	0x00000002
        /*0030*/ 	.string	""
        /*0030*/ 	.string	"ptxas"
        /*0030*/ 	.string	"Cuda compilation tools, release 13.0, V13.0.88"
        /*0030*/ 	.string	"Build cuda_13.0.r13.0/compiler.36424714_0"
        /*0030*/ 	.string	"-arch sm_100 -m 64 "



//--------------------- .note.nv.cuinfo           --------------------------
	.section	.note.nv.cuinfo,"",@"SHT_NOTE"
	.sectionflags	@"SHF_NOTE_NV_CUINFO"
        /*0018*/ 	.short	0x0002
        /*001a*/ 	.short	0x0064
        /*001c*/ 	.short	0x0082
	.zero		2


//--------------------- .nv.info                  --------------------------
	.section	.nv.info,"",@"SHT_CUDA_INFO"
	.align	4


	//----- nvinfo : EIATTR_REGCOUNT
	.align		4
        /*0000*/ 	.byte	0x04, 0x2f
        /*0002*/ 	.short	(.L_1 - .L_0)
	.align		4
.L_0:
        /*0004*/ 	.word	index@(_Z10gpu_matmulPfS_S_i)
        /*0008*/ 	.word	0x00000020


	//----- nvinfo : EIATTR_FRAME_SIZE
	.align		4
.L_1:
        /*000c*/ 	.byte	0x04, 0x11
        /*000e*/ 	.short	(.L_3 - .L_2)
	.align		4
.L_2:
        /*0010*/ 	.word	index@(_Z10gpu_matmulPfS_S_i)
        /*0014*/ 	.word	0x00000000


	//----- nvinfo : EIATTR_MIN_STACK_SIZE
	.align		4
.L_3:
        /*0018*/ 	.byte	0x04, 0x12
        /*001a*/ 	.short	(.L_5 - .L_4)
	.align		4
.L_4:
        /*001c*/ 	.word	index@(_Z10gpu_matmulPfS_S_i)
        /*0020*/ 	.word	0x00000000
.L_5:


//--------------------- .nv.compat                --------------------------
	.section	.nv.compat,"",@"SHT_CUDA_COMPAT_INFO"
	.align	4
        /*0000*/ 	.byte	0x02, 0x09, 0x00, 0x00, 0x02, 0x02, 0x01, 0x00, 0x02, 0x05, 0x05, 0x00, 0x03, 0x07, 0x01, 0x01
        /*0010*/ 	.byte	0x02, 0x03, 0x00, 0x00, 0x02, 0x06, 0x01, 0x00, 0x04, 0x0b, 0x08, 0x00, 0x09, 0x00, 0x00, 0x00
        /*0020*/ 	.byte	0x00, 0x00, 0x00, 0x00


//--------------------- .nv.info._Z10gpu_matmulPfS_S_i --------------------------
	.section	.nv.info._Z10gpu_matmulPfS_S_i,"",@"SHT_CUDA_INFO"
	.sectionflags	@""
	.align	4


	//----- nvinfo : EIATTR_CUDA_API_VERSION
	.align		4
        /*0000*/ 	.byte	0x04, 0x37
        /*0002*/ 	.short	(.L_7 - .L_6)
.L_6:
        /*0004*/ 	.word	0x00000082


	//----- nvinfo : EIATTR_KPARAM_INFO
	.align		4
.L_7:
        /*0008*/ 	.byte	0x04, 0x17
        /*000a*/ 	.short	(.L_9 - .L_8)
.L_8:
        /*000c*/ 	.word	0x00000000
        /*0010*/ 	.short	0x0003
        /*0012*/ 	.short	0x0018
        /*0014*/ 	.byte	0x00, 0xf0, 0x11, 0x00


	//----- nvinfo : EIATTR_KPARAM_INFO
	.align		4
.L_9:
        /*0018*/ 	.byte	0x04, 0x17
        /*001a*/ 	.short	(.L_11 - .L_10)
.L_10:
        /*001c*/ 	.word	0x00000000
        /*0020*/ 	.short	0x0002
        /*0022*/ 	.short	0x0010
        /*0024*/ 	.byte	0x00, 0xf5, 0x21, 0x00


	//----- nvinfo : EIATTR_KPARAM_INFO
	.align		4
.L_11:
        /*0028*/ 	.byte	0x04, 0x17
        /*002a*/ 	.short	(.L_13 - .L_12)
.L_12:
        /*002c*/ 	.word	0x00000000
        /*0030*/ 	.short	0x0001
        /*0032*/ 	.short	0x0008
        /*0034*/ 	.byte	0x00, 0xf5, 0x21, 0x00


	//----- nvinfo : EIATTR_KPARAM_INFO
	.align		4
.L_13:
        /*0038*/ 	.byte	0x04, 0x17
        /*003a*/ 	.short	(.L_15 - .L_14)
.L_14:
        /*003c*/ 	.word	0x00000000
        /*0040*/ 	.short	0x0000
        /*0042*/ 	.short	0x0000
        /*0044*/ 	.byte	0x00, 0xf5, 0x21, 0x00


	//----- nvinfo : EIATTR_SPARSE_MMA_MASK
	.align		4
.L_15:
        /*0048*/ 	.byte	0x03, 0x50
        /*004a*/ 	.short	0x0000


	//----- nvinfo : EIATTR_MAXREG_COUNT
	.align		4
        /*004c*/ 	.byte	0x03, 0x1b
        /*004e*/ 	.short	0x00ff


	//----- nvinfo : EIATTR_MERCURY_ISA_VERSION
	.align		4
        /*0050*/ 	.byte	0x03, 0x5f
        /*0052*/ 	.short	0x0101


	//----- nvinfo : EIATTR_VRC_CTA_INIT_COUNT
	.align		4
        /*0054*/ 	.byte	0x02, 0x4a
	.zero		1
	.zero		1


	//----- nvinfo : EIATTR_EXIT_INSTR_OFFSETS
	.align		4
        /*0058*/ 	.byte	0x04, 0x1c
        /*005a*/ 	.short	(.L_17 - .L_16)


	//   ....[0]....
.L_16:
        /*005c*/ 	.word	0x00000040


	//   ....[1]....
        /*0060*/ 	.word	0x000009b0


	//----- nvinfo : EIATTR_CRS_STACK_SIZE
	.align		4
.L_17:
        /*0064*/ 	.byte	0x04, 0x1e
        /*0066*/ 	.short	(.L_19 - .L_18)
.L_18:
        /*0068*/ 	.word	0x00000000


	//----- nvinfo : EIATTR_CBANK_PARAM_SIZE
	.align		4
.L_19:
        /*006c*/ 	.byte	0x03, 0x19
        /*006e*/ 	.short	0x001c


	//----- nvinfo : EIATTR_PARAM_CBANK
	.align		4
        /*0070*/ 	.byte	0x04, 0x0a
        /*0072*/ 	.short	(.L_21 - .L_20)
	.align		4
.L_20:
        /*0074*/ 	.word	index@(.nv.constant0._Z10gpu_matmulPfS_S_i)
        /*0078*/ 	.short	0x0380
        /*007a*/ 	.short	0x001c


	//----- nvinfo : EIATTR_SW_WAR
	.align		4
.L_21:
        /*007c*/ 	.byte	0x04, 0x36
        /*007e*/ 	.short	(.L_23 - .L_22)
.L_22:
        /*0080*/ 	.word	0x00000008
.L_23:


//--------------------- .nv.callgraph             --------------------------
	.section	.nv.callgraph,"",@"SHT_CUDA_CALLGRAPH"
	.align	4
	.sectionentsize	8
	.align		4
        /*0000*/ 	.word	0x00000000
	.align		4
        /*0004*/ 	.word	0xffffffff
	.align		4
        /*0008*/ 	.word	0x00000000
	.align		4
        /*000c*/ 	.word	0xfffffffe
	.align		4
        /*0010*/ 	.word	0x00000000
	.align		4
        /*0014*/ 	.word	0xfffffffd
	.align		4
        /*0018*/ 	.word	0x00000000
	.align		4
        /*001c*/ 	.word	0xfffffffc


//--------------------- .text._Z10gpu_matmulPfS_S_i --------------------------
	.section	.text._Z10gpu_matmulPfS_S_i,"ax",@progbits
	.align	128
        .global         _Z10gpu_matmulPfS_S_i
        .type           _Z10gpu_matmulPfS_S_i,@function
        .size           _Z10gpu_matmulPfS_S_i,(.L_x_6 - _Z10gpu_matmulPfS_S_i)
        .other          _Z10gpu_matmulPfS_S_i,@"STO_CUDA_ENTRY STV_DEFAULT"
_Z10gpu_matmulPfS_S_i:
.text._Z10gpu_matmulPfS_S_i:
[----:B------:R-:W-:Y:S01]  /*0000*/  LDC R1, c[0x0][0x37c] ;  /* 0x0000df00ff017b82 */ /* 0x000fe20000000800 */
[----:B------:R-:W0:Y:S01]  /*0010*/  S2R R0, SR_TID.X ;  /* 0x0000000000007919 */ /* 0x000e220000002100 */
[----:B------:R-:W0:Y:S02]  /*0020*/  LDCU UR5, c[0x0][0x398] ;  /* 0x00007300ff0577ac */ /* 0x000e240008000800 */
[----:B0-----:R-:W-:-:S13]  /*0030*/  ISETP.GE.AND P0, PT, R0, UR5, PT ;  /* 0x0000000500007c0c */ /* 0x001fda000bf06270 */
[----:B------:R-:W-:Y:S05]  /*0040*/  @P0 EXIT ;  /* 0x000000000000094d */ /* 0x000fea0003800000 */
[----:B------:R-:W0:Y:S01]  /*0050*/  S2UR UR4, SR_CTAID.X ;  /* 0x00000000000479c3 */ /* 0x000e220000002500 */
[----:B------:R-:W-:Y:S02]  /*0060*/  UIADD3 UR6, UPT, UPT, UR5, -0x1, URZ ;  /* 0xffffffff05067890 */ /* 0x000fe4000fffe0ff */
[----:B------:R-:W-:Y:S01]  /*0070*/  ULOP3.LUT UR8, UR5, 0xfffffff8, URZ, 0xc0, !UPT ;  /* 0xfffffff805087892 */ /* 0x000fe2000f8ec0ff */
[----:B------:R-:W1:Y:S01]  /*0080*/  LDCU.64 UR10, c[0x0][0x358] ;  /* 0x00006b00ff0a77ac */ /* 0x000e620008000a00 */
[----:B------:R-:W-:Y:S02]  /*0090*/  ULOP3.LUT UR7, UR5, 0x7, URZ, 0xc0, !UPT ;  /* 0x0000000705077892 */ /* 0x000fe4000f8ec0ff */
[----:B------:R-:W-:Y:S02]  /*00a0*/  UIADD3 UR9, UPT, UPT, -UR8, URZ, URZ ;  /* 0x000000ff08097290 */ /* 0x000fe4000fffe1ff */
[----:B------:R-:W-:Y:S02]  /*00b0*/  UISETP.GE.U32.AND UP0, UPT, UR6, 0x7, UPT ;  /* 0x000000070600788c */ /* 0x000fe4000bf06070 */
[----:B01----:R-:W-:-:S12]  /*00c0*/  UIMAD UR4, UR4, UR5, URZ ;  /* 0x00000005040472a4 */ /* 0x003fd8000f8e02ff */
.L_x_4:
[----:B0-----:R-:W-:Y:S01]  /*00d0*/  HFMA2 R11, -RZ, RZ, 0, 0 ;  /* 0x00000000ff0b7431 */ /* 0x001fe200000001ff */
[----:B------:R-:W-:Y:S01]  /*00e0*/  MOV R3, RZ ;  /* 0x000000ff00037202 */ /* 0x000fe20000000f00 */
[----:B------:R-:W-:Y:S06]  /*00f0*/  BRA.U !UP0, `(.L_x_0) ;  /* 0x0000000108f07547 */ /* 0x000fec000b800000 */
[----:B------:R-:W0:Y:S01]  /*0100*/  LDC R3, c[0x0][0x398] ;  /* 0x0000e600ff037b82 */ /* 0x000e220000000800 */
[----:B------:R-:W-:Y:S02]  /*0110*/  MOV R11, RZ ;  /* 0x000000ff000b7202 */ /* 0x000fe40000000f00 */
[----:B------:R-:W-:Y:S02]  /*0120*/  MOV R5, UR4 ;  /* 0x0000000400057c02 */ /* 0x000fe40008000f00 */
[-C--:B------:R-:W-:Y:S02]  /*0130*/  MOV R4, R0.reuse ;  /* 0x0000000000047202 */ /* 0x080fe40000000f00 */
[----:B------:R-:W-:Y:S02]  /*0140*/  MOV R6, UR9 ;  /* 0x0000000900067c02 */ /* 0x000fe40008000f00 */
[----:B0-----:R-:W-:Y:S01]  /*0150*/  IADD3 R8, PT, PT, R0, R3, RZ ;  /* 0x0000000300087210 */ /* 0x001fe20007ffe0ff */
[C-C-:B------:R-:W-:Y:S01]  /*0160*/  IMAD R10, R3.reuse, 0x3, R0.reuse ;  /* 0x00000003030a7824 */ /* 0x140fe200078e0200 */
[CC--:B------:R-:W-:Y:S01]  /*0170*/  LEA R2, R3.reuse, R0.reuse, 0x1 ;  /* 0x0000000003027211 */ /* 0x0c0fe200078e08ff */
[C-C-:B------:R-:W-:Y:S01]  /*0180*/  IMAD R14, R3.reuse, 0x5, R0.reuse ;  /* 0x00000005030e7824 */ /* 0x140fe200078e0200 */
[C---:B------:R-:W-:Y:S01]  /*0190*/  LEA R12, R3.reuse, R0, 0x2 ;  /* 0x00000000030c7211 */ /* 0x040fe200078e10ff */
[----:B------:R-:W-:-:S02]  /*01a0*/  IMAD R7, R3, 0x6, R0 ;  /* 0x0000000603077824 */ /* 0x000fc400078e0200 */
[----:B------:R-:W-:-:S07]  /*01b0*/  IMAD R9, R3, 0x7, R0 ;  /* 0x0000000703097824 */ /* 0x000fce00078e0200 */
.L_x_1:
[----:B------:R-:W0:Y:S08]  /*01c0*/  LDC.64 R18, c[0x0][0x388] ;  /* 0x0000e200ff127b82 */ /* 0x000e300000000a00 */
[----:B------:R-:W1:Y:S01]  /*01d0*/  LDC.64 R16, c[0x0][0x380] ;  /* 0x0000e000ff107b82 */ /* 0x000e620000000a00 */
[----:B0-----:R-:W-:-:S04]  /*01e0*/  IMAD.WIDE.U32 R28, R4, 0x4, R18 ;  /* 0x00000004041c7825 */ /* 0x001fc800078e0012 */
[----:B------:R-:W-:Y:S02]  /*01f0*/  IMAD.WIDE.U32 R20, R8, 0x4, R18 ;  /* 0x0000000408147825 */ /* 0x000fe400078e0012 */
[----:B------:R-:W2:Y:S02]  /*0200*/  LDG.E R28, desc[UR10][R28.64] ;  /* 0x0000000a1c1c7981 */ /* 0x000ea4000c1e1900 */
[----:B-1----:R-:W-:Y:S02]  /*0210*/  IMAD.WIDE.U32 R16, R5, 0x4, R16 ;  /* 0x0000000405107825 */ /* 0x002fe400078e0010 */
[----:B------:R-:W3:Y:S04]  /*0220*/  LDG.E R20, desc[UR10][R20.64] ;  /* 0x0000000a14147981 */ /* 0x000ee8000c1e1900 */
[----:B------:R-:W2:Y:S01]  /*0230*/  LDG.E R24, desc[UR10][R16.64] ;  /* 0x0000000a10187981 */ /* 0x000ea2000c1e1900 */
[----:B------:R-:W-:-:S03]  /*0240*/  IMAD.WIDE.U32 R22, R2, 0x4, R18 ;  /* 0x0000000402167825 */ /* 0x000fc600078e0012 */
[----:B------:R-:W3:Y:S04]  /*0250*/  LDG.E R15, desc[UR10][R16.64+0x4] ;  /* 0x0000040a100f7981 */ /* 0x000ee8000c1e1900 */
[----:B------:R-:W4:Y:S04]  /*0260*/  LDG.E R22, desc[UR10][R22.64] ;  /* 0x0000000a16167981 */ /* 0x000f28000c1e1900 */
[----:B------:R-:W4:Y:S01]  /*0270*/  LDG.E R13, desc[UR10][R16.64+0x8] ;  /* 0x0000080a100d7981 */ /* 0x000f22000c1e1900 */
[----:B------:R-:W-:-:S06]  /*0280*/  IMAD.WIDE.U32 R26, R12, 0x4, R18 ;  /* 0x000000040c1a7825 */ /* 0x000fcc00078e0012 */
[----:B------:R-:W5:Y:S04]  /*0290*/  LDG.E R26, desc[UR10][R26.64] ;  /* 0x0000000a1a1a7981 */ /* 0x000f68000c1e1900 */
[----:B------:R-:W5:Y:S01]  /*02a0*/  LDG.E R27, desc[UR10][R16.64+0x1c] ;  /* 0x00001c0a101b7981 */ /* 0x000f62000c1e1900 */
[----:B--2---:R-:W-:Y:S01]  /*02b0*/  FFMA R11, R24, R28, R11 ;  /* 0x0000001c180b7223 */ /* 0x004fe2000000000b */
[----:B------:R-:W-:-:S04]  /*02c0*/  IMAD.WIDE.U32 R24, R10, 0x4, R18 ;  /* 0x000000040a187825 */ /* 0x000fc800078e0012 */
[----:B---3--:R-:W-:Y:S02]  /*02d0*/  FFMA R15, R15, R20, R11 ;  /* 0x000000140f0f7223 */ /* 0x008fe4000000000b */
[----:B------:R-:W2:Y:S01]  /*02e0*/  LDG.E R11, desc[UR10][R16.64+0xc] ;  /* 0x00000c0a100b7981 */ /* 0x000ea2000c1e1900 */
[----:B------:R-:W-:-:S03]  /*02f0*/  IMAD.WIDE.U32 R20, R14, 0x4, R18 ;  /* 0x000000040e147825 */ /* 0x000fc600078e0012 */
[----:B------:R-:W2:Y:S01]  /*0300*/  LDG.E R24, desc[UR10][R24.64] ;  /* 0x0000000a18187981 */ /* 0x000ea2000c1e1900 */
[----:B----4-:R-:W-:-:S03]  /*0310*/  FFMA R28, R13, R22, R15 ;  /* 0x000000160d1c7223 */ /* 0x010fc6000000000f */
[----:B------:R-:W5:Y:S01]  /*0320*/  LDG.E R13, desc[UR10][R16.64+0x10] ;  /* 0x0000100a100d7981 */ /* 0x000f62000c1e1900 */
[----:B------:R-:W-:-:S03]  /*0330*/  IMAD.WIDE.U32 R22, R7, 0x4, R18 ;  /* 0x0000000407167825 */ /* 0x000fc600078e0012 */
[----:B------:R-:W3:Y:S01]  /*0340*/  LDG.E R20, desc[UR10][R20.64] ;  /* 0x0000000a14147981 */ /* 0x000ee2000c1e1900 */
[----:B------:R-:W-:-:S03]  /*0350*/  IMAD.WIDE.U32 R18, R9, 0x4, R18 ;  /* 0x0000000409127825 */ /* 0x000fc600078e0012 */
[----:B------:R-:W3:Y:S04]  /*0360*/  LDG.E R15, desc[UR10][R16.64+0x14] ;  /* 0x0000140a100f7981 */ /* 0x000ee8000c1e1900 */
[----:B------:R-:W4:Y:S04]  /*0370*/  LDG.E R22, desc[UR10][R22.64] ;  /* 0x0000000a16167981 */ /* 0x000f28000c1e1900 */
[----:B------:R-:W4:Y:S04]  /*0380*/  LDG.E R25, desc[UR10][R16.64+0x18] ;  /* 0x0000180a10197981 */ /* 0x000f28000c1e1900 */
[----:B------:R-:W4:Y:S01]  /*0390*/  LDG.E R18, desc[UR10][R18.64] ;  /* 0x0000000a12127981 */ /* 0x000f22000c1e1900 */
[----:B------:R-:W-:-:S04]  /*03a0*/  IADD3 R6, PT, PT, R6, 0x8, RZ ;  /* 0x0000000806067810 */ /* 0x000fc80007ffe0ff */
[----:B------:R-:W-:Y:S01]  /*03b0*/  ISETP.NE.AND P0, PT, R6, RZ, PT ;  /* 0x000000ff0600720c */ /* 0x000fe20003f05270 */
[C---:B------:R-:W-:Y:S01]  /*03c0*/  IMAD R7, R3.reuse, 0x8, R7 ;  /* 0x0000000803077824 */ /* 0x040fe200078e0207 */
[C---:B------:R-:W-:Y:S02]  /*03d0*/  LEA R8, R3.reuse, R8, 0x3 ;  /* 0x0000000803087211 */ /* 0x040fe400078e18ff */
[C---:B------:R-:W-:Y:S02]  /*03e0*/  LEA R2, R3.reuse, R2, 0x3 ;  /* 0x0000000203027211 */ /* 0x040fe400078e18ff */
[C---:B------:R-:W-:Y:S02]  /*03f0*/  LEA R10, R3.reuse, R10, 0x3 ;  /* 0x0000000a030a7211 */ /* 0x040fe400078e18ff */
[C---:B------:R-:W-:Y:S02]  /*0400*/  LEA R12, R3.reuse, R12, 0x3 ;  /* 0x0000000c030c7211 */ /* 0x040fe400078e18ff */
[----:B------:R-:W-:-:S02]  /*0410*/  LEA R14, R3, R14, 0x3 ;  /* 0x0000000e030e7211 */ /* 0x000fc400078e18ff */
[C---:B------:R-:W-:Y:S02]  /*0420*/  LEA R9, R3.reuse, R9, 0x3 ;  /* 0x0000000903097211 */ /* 0x040fe400078e18ff */
[----:B------:R-:W-:Y:S02]  /*0430*/  LEA R4, R3, R4, 0x3 ;  /* 0x0000000403047211 */ /* 0x000fe400078e18ff */
[----:B------:R-:W-:Y:S01]  /*0440*/  IADD3 R5, PT, PT, R5, 0x8, RZ ;  /* 0x0000000805057810 */ /* 0x000fe20007ffe0ff */
[----:B--2---:R-:W-:-:S04]  /*0450*/  FFMA R24, R11, R24, R28 ;  /* 0x000000180b187223 */ /* 0x004fc8000000001c */
[----:B-----5:R-:W-:-:S04]  /*0460*/  FFMA R24, R13, R26, R24 ;  /* 0x0000001a0d187223 */ /* 0x020fc80000000018 */
[----:B---3--:R-:W-:-:S04]  /*0470*/  FFMA R24, R15, R20, R24 ;  /* 0x000000140f187223 */ /* 0x008fc80000000018 */
[----:B----4-:R-:W-:-:S04]  /*0480*/  FFMA R24, R25, R22, R24 ;  /* 0x0000001619187223 */ /* 0x010fc80000000018 */
[----:B------:R-:W-:Y:S01]  /*0490*/  FFMA R11, R27, R18, R24 ;  /* 0x000000121b0b7223 */ /* 0x000fe20000000018 */
[----:B------:R-:W-:Y:S06]  /*04a0*/  @P0 BRA `(.L_x_1) ;  /* 0xfffffffc00440947 */ /* 0x000fec000383ffff */
[----:B------:R-:W-:-:S07]  /*04b0*/  MOV R3, UR8 ;  /* 0x0000000800037c02 */ /* 0x000fce0008000f00 */
.L_x_0:
[----:B------:R-:W-:-:S09]  /*04c0*/  UISETP.NE.AND UP1, UPT, UR7, URZ, UPT ;  /* 0x000000ff0700728c */ /* 0x000fd2000bf25270 */
[----:B------:R-:W-:Y:S05]  /*04d0*/  BRA.U !UP1, `(.L_x_2) ;  /* 0x0000000509147547 */ /* 0x000fea000b800000 */
[----:B------:R-:W0:Y:S01]  /*04e0*/  LDC R2, c[0x0][0x398] ;  /* 0x0000e600ff027b82 */ /* 0x000e220000000800 */
[----:B------:R-:W-:-:S04]  /*04f0*/  UIADD3 UR5, UPT, UPT, UR7, -0x1, URZ ;  /* 0xffffffff07057890 */ /* 0x000fc8000fffe0ff */
[----:B------:R-:W-:Y:S01]  /*0500*/  UISETP.GE.U32.AND UP1, UPT, UR5, 0x3, UPT ;  /* 0x000000030500788c */ /* 0x000fe2000bf26070 */
[----:B0-----:R-:W-:-:S08]  /*0510*/  LOP3.LUT P0, R18, R2, 0x3, RZ, 0xc0, !PT ;  /* 0x0000000302127812 */ /* 0x001fd0000780c0ff */
[----:B------:R-:W-:Y:S05]  /*0520*/  BRA.U !UP1, `(.L_x_3) ;  /* 0x00000001097c7547 */ /* 0x000fea000b800000 */
[----:B------:R-:W0:Y:S01]  /*0530*/  LDCU UR5, c[0x0][0x398] ;  /* 0x00007300ff0577ac */ /* 0x000e220008000800 */
[----:B------:R-:W1:Y:S01]  /*0540*/  LDC.64 R14, c[0x0][0x380] ;  /* 0x0000e000ff0e7b82 */ /* 0x000e620000000a00 */
[C---:B------:R-:W-:Y:S02]  /*0550*/  IADD3 R9, PT, PT, R3.reuse, UR4, RZ ;  /* 0x0000000403097c10 */ /* 0x040fe4000fffe0ff */
[----:B------:R-:W-:-:S04]  /*0560*/  IADD3 R16, P1, PT, R3, UR4, RZ ;  /* 0x0000000403107c10 */ /* 0x000fc8000ff3e0ff */
[----:B------:R-:W-:Y:S01]  /*0570*/  IADD3.X R19, PT, PT, RZ, RZ, RZ, P1, !PT ;  /* 0x000000ffff137210 */ /* 0x000fe20000ffe4ff */
[----:B------:R-:W2:Y:S08]  /*0580*/  LDC.64 R4, c[0x0][0x388] ;  /* 0x0000e200ff047b82 */ /* 0x000eb00000000a00 */
[----:B------:R-:W3:Y:S01]  /*0590*/  LDC.64 R6, c[0x0][0x380] ;  /* 0x0000e000ff067b82 */ /* 0x000ee20000000a00 */
[----:B0-----:R-:W-:-:S05]  /*05a0*/  IMAD R13, R3, UR5, R0 ;  /* 0x00000005030d7c24 */ /* 0x001fca000f8e0200 */
[----:B------:R-:W-:Y:S01]  /*05b0*/  IADD3 R17, PT, PT, R13, UR5, RZ ;  /* 0x000000050d117c10 */ /* 0x000fe2000fffe0ff */
[----:B-1----:R-:W-:-:S05]  /*05c0*/  IMAD.WIDE.U32 R14, R9, 0x4, R14 ;  /* 0x00000004090e7825 */ /* 0x002fca00078e000e */
[----:B------:R-:W4:Y:S01]  /*05d0*/  LDG.E R10, desc[UR10][R14.64] ;  /* 0x0000000a0e0a7981 */ /* 0x000f22000c1e1900 */
[----:B--2---:R-:W-:-:S04]  /*05e0*/  IMAD.WIDE.U32 R12, R13, 0x4, R4 ;  /* 0x000000040d0c7825 */ /* 0x004fc800078e0004 */
[C---:B------:R-:W-:Y:S01]  /*05f0*/  IMAD.WIDE.U32 R8, R17.reuse, 0x4, R4 ;  /* 0x0000000411087825 */ /* 0x040fe200078e0004 */
[----:B------:R-:W-:Y:S01]  /*0600*/  IADD3 R17, PT, PT, R17, UR5, RZ ;  /* 0x0000000511117c10 */ /* 0x000fe2000fffe0ff */
[----:B------:R-:W4:Y:S01]  /*0610*/  LDG.E R12, desc[UR10][R12.64] ;  /* 0x0000000a0c0c7981 */ /* 0x000f22000c1e1900 */
[----:B---3--:R-:W-:-:S03]  /*0620*/  LEA R6, P1, R16, R6, 0x2 ;  /* 0x0000000610067211 */ /* 0x008fc600078210ff */
[C---:B------:R-:W-:Y:S01]  /*0630*/  VIADD R21, R17.reuse, UR5 ;  /* 0x0000000511157c36 */ /* 0x040fe20008000000 */
[----:B------:R-:W2:Y:S01]  /*0640*/  LDG.E R8, desc[UR10][R8.64] ;  /* 0x0000000a08087981 */ /* 0x000ea2000c1e1900 */
[----:B------:R-:W-:Y:S01]  /*0650*/  LEA.HI.X R7, R16, R7, R19, 0x2, P1 ;  /* 0x0000000710077211 */ /* 0x000fe200008f1413 */
[----:B------:R-:W-:-:S04]  /*0660*/  IMAD.WIDE.U32 R16, R17, 0x4, R4 ;  /* 0x0000000411107825 */ /* 0x000fc800078e0004 */
[----:B------:R-:W2:Y:S01]  /*0670*/  LDG.E R19, desc[UR10][R6.64+0x4] ;  /* 0x0000040a06137981 */ /* 0x000ea2000c1e1900 */
[----:B------:R-:W-:-:S03]  /*0680*/  IMAD.WIDE.U32 R4, R21, 0x4, R4 ;  /* 0x0000000415047825 */ /* 0x000fc600078e0004 */
[----:B------:R-:W3:Y:S04]  /*0690*/  LDG.E R16, desc[UR10][R16.64] ;  /* 0x0000000a10107981 */ /* 0x000ee8000c1e1900 */
[----:B------:R-:W3:Y:S04]  /*06a0*/  LDG.E R21, desc[UR10][R6.64+0x8] ;  /* 0x0000080a06157981 */ /* 0x000ee8000c1e1900 */
[----:B------:R-:W5:Y:S04]  /*06b0*/  LDG.E R4, desc[UR10][R4.64] ;  /* 0x0000000a04047981 */ /* 0x000f68000c1e1900 */
[----:B------:R-:W5:Y:S01]  /*06c0*/  LDG.E R15, desc[UR10][R6.64+0xc] ;  /* 0x00000c0a060f7981 */ /* 0x000f62000c1e1900 */
[----:B------:R-:W-:Y:S01]  /*06d0*/  IADD3 R3, PT, PT, R3, 0x4, RZ ;  /* 0x0000000403037810 */ /* 0x000fe20007ffe0ff */
[----:B----4-:R-:W-:-:S04]  /*06e0*/  FFMA R10, R10, R12, R11 ;  /* 0x0000000c0a0a7223 */ /* 0x010fc8000000000b */
[----:B--2---:R-:W-:-:S04]  /*06f0*/  FFMA R10, R19, R8, R10 ;  /* 0x00000008130a7223 */ /* 0x004fc8000000000a */
[----:B---3--:R-:W-:-:S04]  /*0700*/  FFMA R10, R21, R16, R10 ;  /* 0x00000010150a7223 */ /* 0x008fc8000000000a */
[----:B-----5:R-:W-:-:S07]  /*0710*/  FFMA R11, R15, R4, R10 ;  /* 0x000000040f0b7223 */ /* 0x020fce000000000a */
.L_x_3:
[----:B------:R-:W-:Y:S05]  /*0720*/  @!P0 BRA `(.L_x_2) ;  /* 0x0000000000808947 */ /* 0x000fea0003800000 */
[----:B------:R-:W-:Y:S01]  /*0730*/  ISETP.NE.AND P1, PT, R18, 0x1, PT ;  /* 0x000000011200780c */ /* 0x000fe20003f25270 */
[----:B------:R-:W0:Y:S01]  /*0740*/  LDC.64 R16, c[0x0][0x380] ;  /* 0x0000e000ff107b82 */ /* 0x000e220000000a00 */
[----:B------:R-:W-:-:S04]  /*0750*/  LOP3.LUT R10, R2, 0x1, RZ, 0xc0, !PT ;  /* 0x00000001020a7812 */ /* 0x000fc800078ec0ff */
[----:B------:R-:W-:-:S03]  /*0760*/  ISETP.NE.U32.AND P0, PT, R10, 0x1, PT ;  /* 0x000000010a00780c */ /* 0x000fc60003f05070 */
[----:B------:R-:W1:Y:S04]  /*0770*/  LDC.64 R12, c[0x0][0x388] ;  /* 0x0000e200ff0c7b82 */ /* 0x000e680000000a00 */
[C---:B------:R-:W-:Y:S01]  /*0780*/  @P1 IADD3 R10, P2, PT, R3.reuse, UR4, RZ ;  /* 0x00000004030a1c10 */ /* 0x040fe2000ff5e0ff */
[C---:B------:R-:W-:Y:S01]  /*0790*/  @P1 IMAD R19, R3.reuse, R2, R0 ;  /* 0x0000000203131224 */ /* 0x040fe200078e0200 */
[C---:B------:R-:W-:Y:S02]  /*07a0*/  @P1 IADD3 R15, PT, PT, R3.reuse, UR4, RZ ;  /* 0x00000004030f1c10 */ /* 0x040fe4000fffe0ff */
[----:B------:R-:W2:Y:S01]  /*07b0*/  @P1 LDC.64 R6, c[0x0][0x380] ;  /* 0x0000e000ff061b82 */ /* 0x000ea20000000a00 */
[----:B------:R-:W-:Y:S02]  /*07c0*/  @P1 IADD3.X R14, PT, PT, RZ, RZ, RZ, P2, !PT ;  /* 0x000000ffff0e1210 */ /* 0x000fe400017fe4ff */
[----:B------:R-:W-:-:S02]  /*07d0*/  @P1 IADD3 R3, PT, PT, R3, 0x2, RZ ;  /* 0x0000000203031810 */ /* 0x000fc40007ffe0ff */
[----:B------:R-:W-:-:S03]  /*07e0*/  @P1 IADD3 R21, PT, PT, R19, R2, RZ ;  /* 0x0000000213151210 */ /* 0x000fc60007ffe0ff */
[----:B------:R-:W3:Y:S01]  /*07f0*/  LDC.64 R8, c[0x0][0x380] ;  /* 0x0000e000ff087b82 */ /* 0x000ee20000000a00 */
[----:B0-----:R-:W-:-:S06]  /*0800*/  @P1 IMAD.WIDE.U32 R16, R15, 0x4, R16 ;  /* 0x000000040f101825 */ /* 0x001fcc00078e0010 */
[----:B------:R-:W4:Y:S01]  /*0810*/  @P1 LDG.E R16, desc[UR10][R16.64] ;  /* 0x0000000a10101981 */ /* 0x000f22000c1e1900 */
[----:B------:R-:W0:Y:S01]  /*0820*/  LDC.64 R4, c[0x0][0x388] ;  /* 0x0000e200ff047b82 */ /* 0x000e220000000a00 */
[----:B--2---:R-:W-:-:S04]  /*0830*/  @P1 LEA R6, P2, R10, R6, 0x2 ;  /* 0x000000060a061211 */ /* 0x004fc800078410ff */
[----:B------:R-:W-:Y:S01]  /*0840*/  @P1 LEA.HI.X R7, R10, R7, R14, 0x2, P2 ;  /* 0x000000070a071211 */ /* 0x000fe200010f140e */
[----:B-1----:R-:W-:-:S04]  /*0850*/  @P1 IMAD.WIDE.U32 R14, R19, 0x4, R12 ;  /* 0x00000004130e1825 */ /* 0x002fc800078e000c */
[C---:B------:R-:W-:Y:S01]  /*0860*/  @!P0 IMAD R19, R3.reuse, R2, R0 ;  /* 0x0000000203138224 */ /* 0x040fe200078e0200 */
[----:B------:R-:W-:Y:S01]  /*0870*/  @!P0 IADD3 R3, PT, PT, R3, UR4, RZ ;  /* 0x0000000403038c10 */ /* 0x000fe2000fffe0ff */
[----:B------:R-:W-:Y:S01]  /*0880*/  @P1 IMAD.WIDE.U32 R12, R21, 0x4, R12 ;  /* 0x00000004150c1825 */ /* 0x000fe200078e000c */
[----:B------:R-:W4:Y:S03]  /*0890*/  @P1 LDG.E R14, desc[UR10][R14.64] ;  /* 0x0000000a0e0e1981 */ /* 0x000f26000c1e1900 */
[----:B---3--:R-:W-:Y:S01]  /*08a0*/  @!P0 IMAD.WIDE.U32 R8, R3, 0x4, R8 ;  /* 0x0000000403088825 */ /* 0x008fe200078e0008 */
[----:B------:R-:W2:Y:S03]  /*08b0*/  @P1 LDG.E R7, desc[UR10][R6.64+0x4] ;  /* 0x0000040a06071981 */ /* 0x000ea6000c1e1900 */
[----:B0-----:R-:W-:Y:S01]  /*08c0*/  @!P0 IMAD.WIDE.U32 R4, R19, 0x4, R4 ;  /* 0x0000000413048825 */ /* 0x001fe200078e0004 */
[----:B------:R-:W2:Y:S04]  /*08d0*/  @P1 LDG.E R12, desc[UR10][R12.64] ;  /* 0x0000000a0c0c1981 */ /* 0x000ea8000c1e1900 */
[----:B------:R-:W3:Y:S04]  /*08e0*/  @!P0 LDG.E R8, desc[UR10][R8.64] ;  /* 0x0000000a08088981 */ /* 0x000ee8000c1e1900 */
[----:B------:R-:W3:Y:S01]  /*08f0*/  @!P0 LDG.E R4, desc[UR10][R4.64] ;  /* 0x0000000a04048981 */ /* 0x000ee2000c1e1900 */
[----:B----4-:R-:W-:-:S04]  /*0900*/  @P1 FFMA R16, R16, R14, R11 ;  /* 0x0000000e10101223 */ /* 0x010fc8000000000b */
[----:B--2---:R-:W-:-:S04]  /*0910*/  @P1 FFMA R11, R7, R12, R16 ;  /* 0x0000000c070b1223 */ /* 0x004fc80000000010 */
[----:B---3--:R-:W-:-:S07]  /*0920*/  @!P0 FFMA R11, R8, R4, R11 ;  /* 0x00000004080b8223 */ /* 0x008fce000000000b */
.L_x_2:
[----:B------:R-:W0:Y:S01]  /*0930*/  LDC.64 R2, c[0x0][0x390] ;  /* 0x0000e400ff027b82 */ /* 0x000e220000000a00 */
[----:B------:R-:W1:Y:S01]  /*0940*/  LDCU UR5, c[0x0][0x398] ;  /* 0x00007300ff0577ac */ /* 0x000e620008000800 */
[C---:B------:R-:W-:Y:S02]  /*0950*/  IADD3 R5, PT, PT, R0.reuse, UR4, RZ ;  /* 0x0000000400057c10 */ /* 0x040fe4000fffe0ff */
[----:B------:R-:W-:-:S04]  /*0960*/  IADD3 R0, PT, PT, R0, 0x400, RZ ;  /* 0x0000040000007810 */ /* 0x000fc80007ffe0ff */
[----:B-1----:R-:W-:Y:S01]  /*0970*/  ISETP.GE.AND P0, PT, R0, UR5, PT ;  /* 0x0000000500007c0c */ /* 0x002fe2000bf06270 */
[----:B0-----:R-:W-:-:S05]  /*0980*/  IMAD.WIDE R2, R5, 0x4, R2 ;  /* 0x0000000405027825 */ /* 0x001fca00078e0202 */
[----:B------:R0:W-:Y:S07]  /*0990*/  STG.E desc[UR10][R2.64], R11 ;  /* 0x0000000b02007986 */ /* 0x0001ee000c10190a */
[----:B------:R-:W-:Y:S05]  /*09a0*/  @!P0 BRA `(.L_x_4) ;  /* 0xfffffff400c88947 */ /* 0x000fea000383ffff */
[----:B------:R-:W-:Y:S05]  /*09b0*/  EXIT ;  /* 0x000000000000794d */ /* 0x000fea0003800000 */
.L_x_5:
[----:B------:R-:W-:-:S00]  /*09c0*/  BRA `(.L_x_5) ;  /* 0xfffffffc00fc7947 */ /* 0x000fc0000383ffff */
[----:B------:R-:W-:-:S00]  /*09d0*/  NOP ;  /* 0x0000000000007918 */ /* 0x000fc00000000000 */
        /* <DEDUP_REMOVED lines=10> */
.L_x_6:


//--------------------- .nv.shared.reserved.0     --------------------------
	.section	.nv.shared.reserved.0,"aw",@nobits
	.weak		__nv_reservedSMEM_offset_0_alias
	.size		__nv_reservedSMEM_offset_0_alias, 0, 64
	.other		__nv_reservedSMEM_offset_0_alias,@"STO_CUDA_RESERVED_SHARED STV_DEFAULT"
__nv_reservedSMEM_offset_0_alias:
	.zero		0
	.zero		64


//--------------------- .nv.constant0._Z10gpu_matmulPfS_S_i --------------------------
	.section	.nv.constant0._Z10gpu_matmulPfS_S_i,"a",@progbits
	.sectionflags	@""
	.align	4
.nv.constant0._Z10gpu_matmulPfS_S_i:
	.zero		924


//--------------------- SYMBOLS --------------------------

	.type		.nv.reservedSmem.offset0,@object
	.size		.nv.reservedSmem.offset0,0x4
